//
// Generated by NVIDIA NVVM Compiler
//
// Compiler Build ID: CL-36424714
// Cuda compilation tools, release 13.0, V13.0.88
// Based on NVVM 20.0.0
//

.version 9.0
.target sm_100
.address_size 64

	// .globl	convolution_general

.visible .entry convolution_general(
	.param .u64 .ptr .align 1 convolution_general_param_0,
	.param .u32 convolution_general_param_1,
	.param .u32 convolution_general_param_2,
	.param .u64 .ptr .align 1 convolution_general_param_3,
	.param .u32 convolution_general_param_4,
	.param .u64 .ptr .align 1 convolution_general_param_5
)
{
	.reg .pred 	%p<16>;
	.reg .b16 	%rs<31>;
	.reg .b32 	%r<66>;
	.reg .b32 	%f<73>;
	.reg .b64 	%rd<54>;

	ld.param.u64 	%rd7, [convolution_general_param_0];
	ld.param.u32 	%r26, [convolution_general_param_1];
	ld.param.u32 	%r28, [convolution_general_param_2];
	ld.param.u64 	%rd8, [convolution_general_param_3];
	ld.param.u32 	%r27, [convolution_general_param_4];
	cvta.to.global.u64 	%rd1, %rd8;
	cvta.to.global.u64 	%rd2, %rd7;
	mov.u32 	%r29, %ctaid.x;
	mov.u32 	%r30, %ntid.x;
	mov.u32 	%r31, %tid.x;
	mad.lo.s32 	%r32, %r29, %r30, %r31;
	mov.u32 	%r33, %ctaid.y;
	mov.u32 	%r34, %ntid.y;
	mov.u32 	%r35, %tid.y;
	mad.lo.s32 	%r36, %r33, %r34, %r35;
	shr.u32 	%r37, %r27, 31;
	add.s32 	%r38, %r27, %r37;
	shr.s32 	%r3, %r38, 1;
	sub.s32 	%r39, %r28, %r3;
	setp.le.s32 	%p1, %r39, %r36;
	min.s32 	%r41, %r36, %r32;
	setp.lt.s32 	%p2, %r41, %r3;
	sub.s32 	%r42, %r26, %r3;
	setp.le.s32 	%p3, %r42, %r32;
	or.pred  	%p4, %p1, %p3;
	or.pred  	%p5, %p4, %p2;
	@%p5 bra 	$L__BB0_16;
	setp.lt.s32 	%p6, %r27, 1;
	mov.f32 	%f71, 0f00000000;
	@%p6 bra 	$L__BB0_15;
	sub.s32 	%r4, %r36, %r3;
	sub.s32 	%r5, %r32, %r3;
	and.b32  	%r6, %r27, 7;
	and.b32  	%r7, %r27, 3;
	and.b32  	%r8, %r27, 2147483640;
	neg.s32 	%r9, %r8;
	mad.lo.s32 	%r45, %r26, %r4, %r32;
	sub.s32 	%r10, %r45, %r3;
	shl.b32 	%r11, %r26, 3;
	mov.f32 	%f71, 0f00000000;
	mov.b32 	%r60, 0;
	cvt.s64.s32 	%rd38, %r26;
$L__BB0_3:
	setp.lt.u32 	%p7, %r27, 8;
	add.s32 	%r13, %r5, %r60;
	mul.lo.s32 	%r14, %r60, %r27;
	mov.b32 	%r64, 0;
	@%p7 bra 	$L__BB0_6;
	add.s32 	%r61, %r10, %r60;
	mul.wide.u32 	%rd9, %r14, 4;
	add.s64 	%rd10, %rd1, %rd9;
	add.s64 	%rd53, %rd10, 16;
	mov.u32 	%r62, %r9;
$L__BB0_5:
	.pragma "nounroll";
	cvt.s64.s32 	%rd11, %r61;
	add.s64 	%rd12, %rd2, %rd11;
	ld.global.nc.u8 	%rs1, [%rd12];
	cvt.u16.u8 	%rs2, %rs1;
	cvt.rn.f32.u16 	%f18, %rs2;
	ld.global.nc.f32 	%f19, [%rd53+-16];
	fma.rn.f32 	%f20, %f19, %f18, %f71;
	cvt.s64.s32 	%rd13, %r26;
	add.s64 	%rd14, %rd12, %rd13;
	ld.global.nc.u8 	%rs3, [%rd14];
	cvt.u16.u8 	%rs4, %rs3;
	cvt.rn.f32.u16 	%f21, %rs4;
	ld.global.nc.f32 	%f22, [%rd53+-12];
	fma.rn.f32 	%f23, %f22, %f21, %f20;
	add.s64 	%rd15, %rd14, %rd13;
	ld.global.nc.u8 	%rs5, [%rd15];
	cvt.u16.u8 	%rs6, %rs5;
	cvt.rn.f32.u16 	%f24, %rs6;
	ld.global.nc.f32 	%f25, [%rd53+-8];
	fma.rn.f32 	%f26, %f25, %f24, %f23;
	add.s64 	%rd16, %rd15, %rd13;
	ld.global.nc.u8 	%rs7, [%rd16];
	cvt.u16.u8 	%rs8, %rs7;
	cvt.rn.f32.u16 	%f27, %rs8;
	ld.global.nc.f32 	%f28, [%rd53+-4];
	fma.rn.f32 	%f29, %f28, %f27, %f26;
	add.s64 	%rd17, %rd16, %rd13;
	ld.global.nc.u8 	%rs9, [%rd17];
	cvt.u16.u8 	%rs10, %rs9;
	cvt.rn.f32.u16 	%f30, %rs10;
	ld.global.nc.f32 	%f31, [%rd53];
	fma.rn.f32 	%f32, %f31, %f30, %f29;
	add.s64 	%rd18, %rd17, %rd13;
	ld.global.nc.u8 	%rs11, [%rd18];
	cvt.u16.u8 	%rs12, %rs11;
	cvt.rn.f32.u16 	%f33, %rs12;
	ld.global.nc.f32 	%f34, [%rd53+4];
	fma.rn.f32 	%f35, %f34, %f33, %f32;
	add.s64 	%rd19, %rd18, %rd13;
	ld.global.nc.u8 	%rs13, [%rd19];
	cvt.u16.u8 	%rs14, %rs13;
	cvt.rn.f32.u16 	%f36, %rs14;
	ld.global.nc.f32 	%f37, [%rd53+8];
	fma.rn.f32 	%f38, %f37, %f36, %f35;
	add.s64 	%rd20, %rd19, %rd13;
	ld.global.nc.u8 	%rs15, [%rd20];
	cvt.u16.u8 	%rs16, %rs15;
	cvt.rn.f32.u16 	%f39, %rs16;
	ld.global.nc.f32 	%f40, [%rd53+12];
	fma.rn.f32 	%f71, %f40, %f39, %f38;
	add.s32 	%r62, %r62, 8;
	add.s32 	%r61, %r61, %r11;
	add.s64 	%rd53, %rd53, 32;
	setp.ne.s32 	%p8, %r62, 0;
	mov.u32 	%r64, %r8;
	@%p8 bra 	$L__BB0_5;
$L__BB0_6:
	setp.eq.s32 	%p9, %r6, 0;
	@%p9 bra 	$L__BB0_14;
	add.s32 	%r47, %r6, -1;
	setp.lt.u32 	%p10, %r47, 3;
	@%p10 bra 	$L__BB0_9;
	add.s32 	%r48, %r4, %r64;
	mad.lo.s32 	%r49, %r48, %r26, %r13;
	cvt.s64.s32 	%rd21, %r49;
	add.s64 	%rd22, %rd2, %rd21;
	ld.global.nc.u8 	%rs17, [%rd22];
	cvt.u16.u8 	%rs18, %rs17;
	cvt.rn.f32.u16 	%f42, %rs18;
	add.s32 	%r50, %r64, %r14;
	mul.wide.u32 	%rd23, %r50, 4;
	add.s64 	%rd24, %rd1, %rd23;
	ld.global.nc.f32 	%f43, [%rd24];
	fma.rn.f32 	%f44, %f43, %f42, %f71;
	add.s64 	%rd26, %rd22, %rd38;
	ld.global.nc.u8 	%rs19, [%rd26];
	cvt.u16.u8 	%rs20, %rs19;
	cvt.rn.f32.u16 	%f45, %rs20;
	cvt.u64.u32 	%rd27, %r14;
	cvt.u64.u32 	%rd28, %r64;
	add.s64 	%rd29, %rd28, %rd27;
	shl.b64 	%rd30, %rd29, 2;
	add.s64 	%rd31, %rd1, %rd30;
	ld.global.nc.f32 	%f46, [%rd31+4];
	fma.rn.f32 	%f47, %f46, %f45, %f44;
	add.s64 	%rd32, %rd26, %rd38;
	ld.global.nc.u8 	%rs21, [%rd32];
	cvt.u16.u8 	%rs22, %rs21;
	cvt.rn.f32.u16 	%f48, %rs22;
	ld.global.nc.f32 	%f49, [%rd31+8];
	fma.rn.f32 	%f50, %f49, %f48, %f47;
	add.s64 	%rd33, %rd32, %rd38;
	ld.global.nc.u8 	%rs23, [%rd33];
	cvt.u16.u8 	%rs24, %rs23;
	cvt.rn.f32.u16 	%f51, %rs24;
	ld.global.nc.f32 	%f52, [%rd31+12];
	fma.rn.f32 	%f71, %f52, %f51, %f50;
	add.s32 	%r64, %r64, 4;
$L__BB0_9:
	setp.eq.s32 	%p11, %r7, 0;
	@%p11 bra 	$L__BB0_14;
	setp.eq.s32 	%p12, %r7, 1;
	@%p12 bra 	$L__BB0_12;
	add.s32 	%r51, %r4, %r64;
	mad.lo.s32 	%r52, %r51, %r26, %r13;
	cvt.s64.s32 	%rd34, %r52;
	add.s64 	%rd35, %rd2, %rd34;
	ld.global.nc.u8 	%rs25, [%rd35];
	cvt.u16.u8 	%rs26, %rs25;
	cvt.rn.f32.u16 	%f54, %rs26;
	add.s32 	%r53, %r64, %r14;
	mul.wide.u32 	%rd36, %r53, 4;
	add.s64 	%rd37, %rd1, %rd36;
	ld.global.nc.f32 	%f55, [%rd37];
	fma.rn.f32 	%f56, %f55, %f54, %f71;
	add.s64 	%rd39, %rd35, %rd38;
	ld.global.nc.u8 	%rs27, [%rd39];
	cvt.u16.u8 	%rs28, %rs27;
	cvt.rn.f32.u16 	%f57, %rs28;
	cvt.u64.u32 	%rd40, %r14;
	cvt.u64.u32 	%rd41, %r64;
	add.s64 	%rd42, %rd41, %rd40;
	shl.b64 	%rd43, %rd42, 2;
	add.s64 	%rd44, %rd1, %rd43;
	ld.global.nc.f32 	%f58, [%rd44+4];
	fma.rn.f32 	%f71, %f58, %f57, %f56;
	add.s32 	%r64, %r64, 2;
$L__BB0_12:
	and.b32  	%r54, %r27, 1;
	setp.eq.b32 	%p13, %r54, 1;
	not.pred 	%p14, %p13;
	@%p14 bra 	$L__BB0_14;
	add.s32 	%r55, %r4, %r64;
	mad.lo.s32 	%r56, %r55, %r26, %r13;
	cvt.s64.s32 	%rd45, %r56;
	add.s64 	%rd46, %rd2, %rd45;
	ld.global.nc.u8 	%rs29, [%rd46];
	cvt.u16.u8 	%rs30, %rs29;
	cvt.rn.f32.u16 	%f59, %rs30;
	add.s32 	%r57, %r64, %r14;
	mul.wide.u32 	%rd47, %r57, 4;
	add.s64 	%rd48, %rd1, %rd47;
	ld.global.nc.f32 	%f60, [%rd48];
	fma.rn.f32 	%f71, %f60, %f59, %f71;
$L__BB0_14:
	add.s32 	%r60, %r60, 1;
	setp.ne.s32 	%p15, %r60, %r27;
	@%p15 bra 	$L__BB0_3;
$L__BB0_15:
	ld.param.u64 	%rd52, [convolution_general_param_5];
	max.f32 	%f61, %f71, 0f00000000;
	min.f32 	%f62, %f61, 0f437F0000;
	cvt.rzi.u32.f32 	%r58, %f62;
	mad.lo.s32 	%r59, %r26, %r36, %r32;
	cvt.s64.s32 	%rd49, %r59;
	cvta.to.global.u64 	%rd50, %rd52;
	add.s64 	%rd51, %rd50, %rd49;
	st.global.u8 	[%rd51], %r58;
$L__BB0_16:
	ret;

}


// ===== COMPILED SASS (sm_100) =====

	.target	sm_100

	.elftype	@"ET_EXEC"


//--------------------- .note.nv.tkinfo           --------------------------
	.section	.note.nv.tkinfo,"",@"SHT_NOTE"
	.sectionflags	@"SHF_NOTE_NV_TKINFO"
	.tkinfo
        /*0018*/ 	.word	0x00000002
        /*0030*/ 	.string	""
        /*0030*/ 	.string	"ptxas"
        /*0030*/ 	.string	"Cuda compilation tools, release 13.0, V13.0.88"
        /*0030*/ 	.string	"Build cuda_13.0.r13.0/compiler.36424714_0"
        /*0030*/ 	.string	"-arch sm_100 -m 64 "



//--------------------- .note.nv.cuinfo           --------------------------
	.section	.note.nv.cuinfo,"",@"SHT_NOTE"
	.sectionflags	@"SHF_NOTE_NV_CUINFO"
        /*0018*/ 	.short	0x0002
        /*001a*/ 	.short	0x0064
        /*001c*/ 	.short	0x0082
	.zero		2


//--------------------- .nv.info                  --------------------------
	.section	.nv.info,"",@"SHT_CUDA_INFO"
	.align	4


	//----- nvinfo : EIATTR_REGCOUNT
	.align		4
        /*0000*/ 	.byte	0x04, 0x2f
        /*0002*/ 	.short	(.L_1 - .L_0)
	.align		4
.L_0:
        /*0004*/ 	.word	index@(convolution_general)
        /*0008*/ 	.word	0x00000020


	//----- nvinfo : EIATTR_FRAME_SIZE
	.align		4
.L_1:
        /*000c*/ 	.byte	0x04, 0x11
        /*000e*/ 	.short	(.L_3 - .L_2)
	.align		4
.L_2:
        /*0010*/ 	.word	index@(convolution_general)
        /*0014*/ 	.word	0x00000000


	//----- nvinfo : EIATTR_MIN_STACK_SIZE
	.align		4
.L_3:
        /*0018*/ 	.byte	0x04, 0x12
        /*001a*/ 	.short	(.L_5 - .L_4)
	.align		4
.L_4:
        /*001c*/ 	.word	index@(convolution_general)
        /*0020*/ 	.word	0x00000000
.L_5:


//--------------------- .nv.compat                --------------------------
	.section	.nv.compat,"",@"SHT_CUDA_COMPAT_INFO"
	.align	4
        /*0000*/ 	.byte	0x02, 0x09, 0x00, 0x00, 0x02, 0x02, 0x01, 0x00, 0x02, 0x05, 0x05, 0x00, 0x03, 0x07, 0x01, 0x01
        /*0010*/ 	.byte	0x02, 0x03, 0x00, 0x00, 0x02, 0x06, 0x01, 0x00, 0x04, 0x0b, 0x08, 0x00, 0x09, 0x00, 0x00, 0x00
        /*0020*/ 	.byte	0x00, 0x00, 0x00, 0x00


//--------------------- .nv.info.convolution_general --------------------------
	.section	.nv.info.convolution_general,"",@"SHT_CUDA_INFO"
	.sectionflags	@""
	.align	4


	//----- nvinfo : EIATTR_CUDA_API_VERSION
	.align		4
        /*0000*/ 	.byte	0x04, 0x37
        /*0002*/ 	.short	(.L_7 - .L_6)
.L_6:
        /*0004*/ 	.word	0x00000082


	//----- nvinfo : EIATTR_KPARAM_INFO
	.align		4
.L_7:
        /*0008*/ 	.byte	0x04, 0x17
        /*000a*/ 	.short	(.L_9 - .L_8)
.L_8:
        /*000c*/ 	.word	0x00000000
        /*0010*/ 	.short	0x0005
        /*0012*/ 	.short	0x0020
        /*0014*/ 	.byte	0x00, 0xf5, 0x21, 0x00


	//----- nvinfo : EIATTR_KPARAM_INFO
	.align		4
.L_9:
        /*0018*/ 	.byte	0x04, 0x17
        /*001a*/ 	.short	(.L_11 - .L_10)
.L_10:
        /*001c*/ 	.word	0x00000000
        /*0020*/ 	.short	0x0004
        /*0022*/ 	.short	0x0018
        /*0024*/ 	.byte	0x00, 0xf0, 0x11, 0x00


	//----- nvinfo : EIATTR_KPARAM_INFO
	.align		4
.L_11:
        /*0028*/ 	.byte	0x04, 0x17
        /*002a*/ 	.short	(.L_13 - .L_12)
.L_12:
        /*002c*/ 	.word	0x00000000
        /*0030*/ 	.short	0x0003
        /*0032*/ 	.short	0x0010
        /*0034*/ 	.byte	0x00, 0xf5, 0x21, 0x00


	//----- nvinfo : EIATTR_KPARAM_INFO
	.align		4
.L_13:
        /*0038*/ 	.byte	0x04, 0x17
        /*003a*/ 	.short	(.L_15 - .L_14)
.L_14:
        /*003c*/ 	.word	0x00000000
        /*0040*/ 	.short	0x0002
        /*0042*/ 	.short	0x000c
        /*0044*/ 	.byte	0x00, 0xf0, 0x11, 0x00


	//----- nvinfo : EIATTR_KPARAM_INFO
	.align		4
.L_15:
        /*0048*/ 	.byte	0x04, 0x17
        /*004a*/ 	.short	(.L_17 - .L_16)
.L_16:
        /*004c*/ 	.word	0x00000000
        /*0050*/ 	.short	0x0001
        /*0052*/ 	.short	0x0008
        /*0054*/ 	.byte	0x00, 0xf0, 0x11, 0x00


	//----- nvinfo : EIATTR_KPARAM_INFO
	.align		4
.L_17:
        /*0058*/ 	.byte	0x04, 0x17
        /*005a*/ 	.short	(.L_19 - .L_18)
.L_18:
        /*005c*/ 	.word	0x00000000
        /*0060*/ 	.short	0x0000
        /*0062*/ 	.short	0x0000
        /*0064*/ 	.byte	0x00, 0xf5, 0x21, 0x00


	//----- nvinfo : EIATTR_SPARSE_MMA_MASK
	.align		4
.L_19:
        /*0068*/ 	.byte	0x03, 0x50
        /*006a*/ 	.short	0x0000


	//----- nvinfo : EIATTR_MAXREG_COUNT
	.align		4
        /*006c*/ 	.byte	0x03, 0x1b
        /*006e*/ 	.short	0x00ff


	//----- nvinfo : EIATTR_MERCURY_ISA_VERSION
	.align		4
        /*0070*/ 	.byte	0x03, 0x5f
        /*0072*/ 	.short	0x0101


	//----- nvinfo : EIATTR_VRC_CTA_INIT_COUNT
	.align		4
        /*0074*/ 	.byte	0x02, 0x4a
	.zero		1
	.zero		1


	//----- nvinfo : EIATTR_EXIT_INSTR_OFFSETS
	.align		4
        /*0078*/ 	.byte	0x04, 0x1c
        /*007a*/ 	.short	(.L_21 - .L_20)


	//   ....[0]....
.L_20:
        /*007c*/ 	.word	0x00000130


	//   ....[1]....
        /*0080*/ 	.word	0x00000cf0


	//----- nvinfo : EIATTR_CBANK_PARAM_SIZE
	.align		4
.L_21:
        /*0084*/ 	.byte	0x03, 0x19
        /*0086*/ 	.short	0x0028


	//----- nvinfo : EIATTR_PARAM_CBANK
	.align		4
        /*0088*/ 	.byte	0x04, 0x0a
        /*008a*/ 	.short	(.L_23 - .L_22)
	.align		4
.L_22:
        /*008c*/ 	.word	index@(.nv.constant0.convolution_general)
        /*0090*/ 	.short	0x0380
        /*0092*/ 	.short	0x0028


	//----- nvinfo : EIATTR_SW_WAR
	.align		4
.L_23:
        /*0094*/ 	.byte	0x04, 0x36
        /*0096*/ 	.short	(.L_25 - .L_24)
.L_24:
        /*0098*/ 	.word	0x00000008
.L_25:


//--------------------- .nv.callgraph             --------------------------
	.section	.nv.callgraph,"",@"SHT_CUDA_CALLGRAPH"
	.align	4
	.sectionentsize	8
	.align		4
        /*0000*/ 	.word	0x00000000
	.align		4
        /*0004*/ 	.word	0xffffffff
	.align		4
        /*0008*/ 	.word	0x00000000
	.align		4
        /*000c*/ 	.word	0xfffffffe
	.align		4
        /*0010*/ 	.word	0x00000000
	.align		4
        /*0014*/ 	.word	0xfffffffd
	.align		4
        /*0018*/ 	.word	0x00000000
	.align		4
        /*001c*/ 	.word	0xfffffffc


//--------------------- .text.convolution_general --------------------------
	.section	.text.convolution_general,"ax",@progbits
	.align	128
        .global         convolution_general
        .type           convolution_general,@function
        .size           convolution_general,(.L_x_8 - convolution_general)
        .other          convolution_general,@"STO_CUDA_ENTRY STV_DEFAULT"
convolution_general:
.text.convolution_general:
[----:B------:R-:W-:Y:S01]  /*0000*/  LDC R1, c[0x0][0x37c] ;  /* 0x0000df00ff017b82 */ /* 0x000fe20000000800 */
[----:B------:R-:W0:Y:S01]  /*0010*/  S2R R3, SR_TID.X ;  /* 0x0000000000037919 */ /* 0x000e220000002100 */
[----:B------:R-:W1:Y:S06]  /*0020*/  LDCU UR15, c[0x0][0x398] ;  /* 0x00007300ff0f77ac */ /* 0x000e6c0008000800 */
[----:B------:R-:W0:Y:S01]  /*0030*/  S2UR UR7, SR_CTAID.X ;  /* 0x00000000000779c3 */ /* 0x000e220000002500 */
[----:B------:R-:W2:Y:S01]  /*0040*/  S2R R2, SR_TID.Y ;  /* 0x0000000000027919 */ /* 0x000ea20000002200 */
[----:B------:R-:W3:Y:S06]  /*0050*/  LDCU.64 UR16, c[0x0][0x388] ;  /* 0x00007100ff1077ac */ /* 0x000eec0008000a00 */
[----:B------:R-:W0:Y:S08]  /*0060*/  LDC R0, c[0x0][0x360] ;  /* 0x0000d800ff007b82 */ /* 0x000e300000000800 */
[----:B------:R-:W2:Y:S01]  /*0070*/  S2UR UR8, SR_CTAID.Y ;  /* 0x00000000000879c3 */ /* 0x000ea20000002600 */
[----:B-1----:R-:W-:-:S04]  /*0080*/  ULEA.HI UR4, UR15, UR15, URZ, 0x1 ;  /* 0x0000000f0f047291 */ /* 0x002fc8000f8f08ff */
[----:B------:R-:W-:-:S03]  /*0090*/  USHF.R.S32.HI UR5, URZ, 0x1, UR4 ;  /* 0x00000001ff057899 */ /* 0x000fc60008011404 */
[----:B------:R-:W2:Y:S01]  /*00a0*/  LDC R17, c[0x0][0x364] ;  /* 0x0000d900ff117b82 */ /* 0x000ea20000000800 */
[----:B---3--:R-:W-:Y:S02]  /*00b0*/  UIADD3 UR6, UPT, UPT, -UR5, UR16, URZ ;  /* 0x0000001005067290 */ /* 0x008fe4000fffe1ff */
[----:B------:R-:W-:Y:S01]  /*00c0*/  UIADD3 UR4, UPT, UPT, -UR5, UR17, URZ ;  /* 0x0000001105047290 */ /* 0x000fe2000fffe1ff */
[----:B0-----:R-:W-:-:S05]  /*00d0*/  IMAD R0, R0, UR7, R3 ;  /* 0x0000000700007c24 */ /* 0x001fca000f8e0203 */
[----:B------:R-:W-:Y:S01]  /*00e0*/  ISETP.LT.AND P0, PT, R0, UR6, PT ;  /* 0x0000000600007c0c */ /* 0x000fe2000bf01270 */
[----:B--2---:R-:W-:-:S05]  /*00f0*/  IMAD R17, R17, UR8, R2 ;  /* 0x0000000811117c24 */ /* 0x004fca000f8e0202 */
[----:B------:R-:W-:Y:S02]  /*0100*/  VIMNMX R2, PT, PT, R0, R17, PT ;  /* 0x0000001100027248 */ /* 0x000fe40003fe0100 */
[----:B------:R-:W-:-:S04]  /*0110*/  ISETP.GE.OR P0, PT, R17, UR4, !P0 ;  /* 0x0000000411007c0c */ /* 0x000fc8000c706670 */
[----:B------:R-:W-:-:S13]  /*0120*/  ISETP.LT.OR P0, PT, R2, UR5, P0 ;  /* 0x0000000502007c0c */ /* 0x000fda0008701670 */
[----:B------:R-:W-:Y:S05]  /*0130*/  @P0 EXIT ;  /* 0x000000000000094d */ /* 0x000fea0003800000 */
[----:B------:R-:W-:Y:S01]  /*0140*/  UISETP.GE.AND UP0, UPT, UR15, 0x1, UPT ;  /* 0x000000010f00788c */ /* 0x000fe2000bf06270 */
[----:B------:R-:W-:Y:S01]  /*0150*/  IMAD.MOV.U32 R13, RZ, RZ, RZ ;  /* 0x000000ffff0d7224 */ /* 0x000fe200078e00ff */
[----:B------:R-:W0:Y:S07]  /*0160*/  LDCU.64 UR12, c[0x0][0x358] ;  /* 0x00006b00ff0c77ac */ /* 0x000e2e0008000a00 */
[----:B------:R-:W-:Y:S05]  /*0170*/  BRA.U !UP0, `(.L_x_0) ;  /* 0x0000000908b87547 */ /* 0x000fea000b800000 */
[----:B------:R-:W-:Y:S01]  /*0180*/  VIADD R19, R17, -UR5 ;  /* 0x8000000511137c36 */ /* 0x000fe20008000000 */
[----:B------:R-:W-:Y:S01]  /*0190*/  USHF.R.S32.HI UR4, URZ, 0x1f, UR16 ;  /* 0x0000001fff047899 */ /* 0x000fe20008011410 */
[----:B------:R-:W-:Y:S01]  /*01a0*/  VIADD R24, R0, -UR5 ;  /* 0x8000000500187c36 */ /* 0x000fe20008000000 */
[----:B------:R-:W-:Y:S01]  /*01b0*/  ULOP3.LUT UR11, UR15, 0x7ffffff8, URZ, 0xc0, !UPT ;  /* 0x7ffffff80f0b7892 */ /* 0x000fe2000f8ec0ff */
[----:B------:R-:W-:Y:S01]  /*01c0*/  IMAD R18, R19, UR16, R0 ;  /* 0x0000001013127c24 */ /* 0x000fe2000f8e0200 */
[----:B------:R-:W-:Y:S01]  /*01d0*/  ULOP3.LUT UR9, UR15, 0x7, URZ, 0xc0, !UPT ;  /* 0x000000070f097892 */ /* 0x000fe2000f8ec0ff */
[----:B------:R-:W-:Y:S01]  /*01e0*/  IMAD.MOV.U32 R13, RZ, RZ, RZ ;  /* 0x000000ffff0d7224 */ /* 0x000fe200078e00ff */
[----:B------:R-:W-:Y:S01]  /*01f0*/  ULOP3.LUT UR10, UR15, 0x3, URZ, 0xc0, !UPT ;  /* 0x000000030f0a7892 */ /* 0x000fe2000f8ec0ff */
[----:B------:R-:W-:Y:S01]  /*0200*/  IMAD.U32 R21, RZ, RZ, UR4 ;  /* 0x00000004ff157e24 */ /* 0x000fe2000f8e00ff */
[----:B------:R-:W-:Y:S01]  /*0210*/  IADD3 R18, PT, PT, R18, -UR5, RZ ;  /* 0x8000000512127c10 */ /* 0x000fe2000fffe0ff */
[----:B------:R-:W-:Y:S01]  /*0220*/  UIADD3 UR8, UPT, UPT, -UR11, URZ, URZ ;  /* 0x000000ff0b087290 */ /* 0x000fe2000fffe1ff */
[----:B------:R-:W-:-:S11]  /*0230*/  UMOV UR4, URZ ;  /* 0x000000ff00047c82 */ /* 0x000fd60008000000 */
.L_x_6:
[----:B------:R-:W1:Y:S01]  /*0240*/  LDCU UR20, c[0x0][0x398] ;  /* 0x00007300ff1477ac */ /* 0x000e620008000800 */
[----:B------:R-:W-:Y:S02]  /*0250*/  VIADD R20, R24, UR4 ;  /* 0x0000000418147c36 */ /* 0x000fe40008000000 */
[----:B------:R-:W-:Y:S01]  /*0260*/  IMAD.MOV.U32 R10, RZ, RZ, RZ ;  /* 0x000000ffff0a7224 */ /* 0x000fe200078e00ff */
[----:B-1----:R-:W-:Y:S02]  /*0270*/  UISETP.GE.U32.AND UP0, UPT, UR20, 0x8, UPT ;  /* 0x000000081400788c */ /* 0x002fe4000bf06070 */
[----:B------:R-:W-:-:S07]  /*0280*/  UIMAD UR17, UR4, UR20, URZ ;  /* 0x00000014041172a4 */ /* 0x000fce000f8e02ff */
[----:B------:R-:W-:Y:S05]  /*0290*/  BRA.U !UP0, `(.L_x_1) ;  /* 0x0000000508087547 */ /* 0x000fea000b800000 */
[----:B------:R-:W1:Y:S01]  /*02a0*/  LDCU.64 UR6, c[0x0][0x390] ;  /* 0x00007200ff0677ac */ /* 0x000e620008000a00 */
[----:B------:R-:W2:Y:S01]  /*02b0*/  LDC R23, c[0x0][0x388] ;  /* 0x0000e200ff177b82 */ /* 0x000ea20000000800 */
[----:B------:R-:W-:Y:S01]  /*02c0*/  VIADD R16, R18, UR4 ;  /* 0x0000000412107c36 */ /* 0x000fe20008000000 */
[----:B------:R-:W3:Y:S01]  /*02d0*/  LDCU.64 UR18, c[0x0][0x380] ;  /* 0x00007000ff1277ac */ /* 0x000ee20008000a00 */
[----:B-1----:R-:W-:-:S04]  /*02e0*/  UIMAD.WIDE.U32 UR6, UR17, 0x4, UR6 ;  /* 0x00000004110678a5 */ /* 0x002fc8000f8e0006 */
[----:B------:R-:W-:Y:S01]  /*02f0*/  UIADD3 UR14, UP0, UPT, UR6, 0x10, URZ ;  /* 0x00000010060e7890 */ /* 0x000fe2000ff1e0ff */
[----:B--2---:R-:W-:-:S03]  /*0300*/  SHF.R.S32.HI R21, RZ, 0x1f, R23 ;  /* 0x0000001fff157819 */ /* 0x004fc60000011417 */
[----:B------:R-:W-:Y:S02]  /*0310*/  UIADD3.X UR6, UPT, UPT, URZ, UR7, URZ, UP0, !UPT ;  /* 0x00000007ff067290 */ /* 0x000fe400087fe4ff */
[----:B------:R-:W-:-:S04]  /*0320*/  IMAD.U32 R2, RZ, RZ, UR14 ;  /* 0x0000000eff027e24 */ /* 0x000fc8000f8e00ff */
[----:B------:R-:W-:Y:S01]  /*0330*/  IMAD.U32 R3, RZ, RZ, UR6 ;  /* 0x00000006ff037e24 */ /* 0x000fe2000f8e00ff */
[----:B---3--:R-:W-:-:S06]  /*0340*/  UMOV UR6, UR8 ;  /* 0x0000000800067c82 */ /* 0x008fcc0008000000 */
.L_x_2:
[C---:B------:R-:W-:Y:S01]  /*0350*/  IADD3 R26, P0, PT, R16.reuse, UR18, RZ ;  /* 0x00000012101a7c10 */ /* 0x040fe2000ff1e0ff */
[----:B0-----:R-:W2:Y:S03]  /*0360*/  LDG.E.CONSTANT R22, desc[UR12][R2.64+-0x10] ;  /* 0xfffff00c02167981 */ /* 0x001ea6000c1e9900 */
[----:B------:R-:W-:-:S05]  /*0370*/  LEA.HI.X.SX32 R27, R16, UR19, 0x1, P0 ;  /* 0x00000013101b7c11 */ /* 0x000fca00080f0eff */
[----:B------:R-:W3:Y:S01]  /*0380*/  LDG.E.U8.CONSTANT R11, desc[UR12][R26.64] ;  /* 0x0000000c1a0b7981 */ /* 0x000ee2000c1e9100 */
[----:B------:R-:W-:-:S04]  /*0390*/  IADD3 R14, P0, PT, R26, R23, RZ ;  /* 0x000000171a0e7210 */ /* 0x000fc80007f1e0ff */
[----:B------:R-:W-:Y:S02]  /*03a0*/  IADD3.X R15, PT, PT, R21, R27, RZ, P0, !PT ;  /* 0x0000001b150f7210 */ /* 0x000fe400007fe4ff */
[----:B------:R-:W-:-:S03]  /*03b0*/  IADD3 R6, P0, PT, R14, R23, RZ ;  /* 0x000000170e067210 */ /* 0x000fc60007f1e0ff */
[----:B------:R-:W4:Y:S02]  /*03c0*/  LDG.E.U8.CONSTANT R14, desc[UR12][R14.64] ;  /* 0x0000000c0e0e7981 */ /* 0x000f24000c1e9100 */
[C---:B------:R-:W-:Y:S01]  /*03d0*/  IMAD.X R7, R21.reuse, 0x1, R15, P0 ;  /* 0x0000000115077824 */ /* 0x040fe200000e060f */
[-C--:B------:R-:W-:Y:S01]  /*03e0*/  IADD3 R8, P0, PT, R6, R23.reuse, RZ ;  /* 0x0000001706087210 */ /* 0x080fe20007f1e0ff */
[----:B------:R-:W5:Y:S04]  /*03f0*/  LDG.E.CONSTANT R26, desc[UR12][R2.64+-0xc] ;  /* 0xfffff40c021a7981 */ /* 0x000f68000c1e9900 */
[C---:B------:R-:W-:Y:S01]  /*0400*/  IMAD.X R9, R21.reuse, 0x1, R7, P0 ;  /* 0x0000000115097824 */ /* 0x040fe200000e0607 */
[-C--:B------:R-:W-:Y:S01]  /*0410*/  IADD3 R4, P0, PT, R8, R23.reuse, RZ ;  /* 0x0000001708047210 */ /* 0x080fe20007f1e0ff */
[----:B------:R0:W5:Y:S04]  /*0420*/  LDG.E.U8.CONSTANT R25, desc[UR12][R6.64] ;  /* 0x0000000c06197981 */ /* 0x000168000c1e9100 */
[C---:B------:R-:W-:Y:S01]  /*0430*/  IMAD.X R5, R21.reuse, 0x1, R9, P0 ;  /* 0x0000000115057824 */ /* 0x040fe200000e0609 */
[----:B------:R-:W-:Y:S01]  /*0440*/  IADD3 R10, P0, PT, R4, R23, RZ ;  /* 0x00000017040a7210 */ /* 0x000fe20007f1e0ff */
[----:B------:R-:W5:Y:S04]  /*0450*/  LDG.E.U8.CONSTANT R8, desc[UR12][R8.64] ;  /* 0x0000000c08087981 */ /* 0x000f68000c1e9100 */
[----:B------:R-:W5:Y:S04]  /*0460*/  LDG.E.CONSTANT R27, desc[UR12][R2.64+-0x8] ;  /* 0xfffff80c021b7981 */ /* 0x000f68000c1e9900 */
[----:B------:R-:W5:Y:S04]  /*0470*/  LDG.E.U8.CONSTANT R4, desc[UR12][R4.64] ;  /* 0x0000000c04047981 */ /* 0x000f68000c1e9100 */
[----:B------:R-:W5:Y:S04]  /*0480*/  LDG.E.CONSTANT R15, desc[UR12][R2.64+-0x4] ;  /* 0xfffffc0c020f7981 */ /* 0x000f68000c1e9900 */
[----:B------:R-:W5:Y:S01]  /*0490*/  LDG.E.CONSTANT R9, desc[UR12][R2.64] ;  /* 0x0000000c02097981 */ /* 0x000f62000c1e9900 */
[----:B---3--:R-:W-:Y:S01]  /*04a0*/  I2FP.F32.U32 R28, R11 ;  /* 0x0000000b001c7245 */ /* 0x008fe20000201000 */
[C---:B------:R-:W-:Y:S01]  /*04b0*/  IMAD.X R11, R21.reuse, 0x1, R5, P0 ;  /* 0x00000001150b7824 */ /* 0x040fe200000e0605 */
[----:B------:R-:W-:Y:S01]  /*04c0*/  IADD3 R12, P0, PT, R10, R23, RZ ;  /* 0x000000170a0c7210 */ /* 0x000fe20007f1e0ff */
[----:B------:R-:W3:Y:S02]  /*04d0*/  LDG.E.CONSTANT R5, desc[UR12][R2.64+0x8] ;  /* 0x0000080c02057981 */ /* 0x000ee4000c1e9900 */
[----:B--2---:R-:W-:Y:S01]  /*04e0*/  FFMA R29, R28, R22, R13 ;  /* 0x000000161c1d7223 */ /* 0x004fe2000000000d */
[----:B------:R-:W-:Y:S01]  /*04f0*/  IADD3.X R13, PT, PT, R21, R11, RZ, P0, !PT ;  /* 0x0000000b150d7210 */ /* 0x000fe200007fe4ff */
[----:B------:R1:W2:Y:S01]  /*0500*/  LDG.E.U8.CONSTANT R10, desc[UR12][R10.64] ;  /* 0x0000000c0a0a7981 */ /* 0x0002a2000c1e9100 */
[----:B0-----:R-:W-:-:S03]  /*0510*/  IADD3 R6, P0, PT, R12, R23, RZ ;  /* 0x000000170c067210 */ /* 0x001fc60007f1e0ff */
[----:B------:R-:W3:Y:S02]  /*0520*/  LDG.E.U8.CONSTANT R12, desc[UR12][R12.64] ;  /* 0x0000000c0c0c7981 */ /* 0x000ee4000c1e9100 */
[----:B------:R-:W-:Y:S02]  /*0530*/  IMAD.X R7, R21, 0x1, R13, P0 ;  /* 0x0000000115077824 */ /* 0x000fe400000e060d */
[----:B------:R-:W3:Y:S04]  /*0540*/  LDG.E.CONSTANT R22, desc[UR12][R2.64+0x4] ;  /* 0x0000040c02167981 */ /* 0x000ee8000c1e9900 */
[----:B------:R-:W3:Y:S04]  /*0550*/  LDG.E.U8.CONSTANT R6, desc[UR12][R6.64] ;  /* 0x0000000c06067981 */ /* 0x000ee8000c1e9100 */
[----:B------:R0:W3:Y:S01]  /*0560*/  LDG.E.CONSTANT R28, desc[UR12][R2.64+0xc] ;  /* 0x00000c0c021c7981 */ /* 0x0000e2000c1e9900 */
[----:B----4-:R-:W-:-:S02]  /*0570*/  I2FP.F32.U32 R14, R14 ;  /* 0x0000000e000e7245 */ /* 0x010fc40000201000 */
[----:B-----5:R-:W-:-:S03]  /*0580*/  I2FP.F32.U32 R25, R25 ;  /* 0x0000001900197245 */ /* 0x020fc60000201000 */
[----:B------:R-:W-:Y:S01]  /*0590*/  FFMA R14, R14, R26, R29 ;  /* 0x0000001a0e0e7223 */ /* 0x000fe2000000001d */
[----:B-1----:R-:W-:-:S03]  /*05a0*/  I2FP.F32.U32 R11, R8 ;  /* 0x00000008000b7245 */ /* 0x002fc60000201000 */
[----:B------:R-:W-:Y:S01]  /*05b0*/  FFMA R14, R25, R27, R14 ;  /* 0x0000001b190e7223 */ /* 0x000fe2000000000e */
[----:B------:R-:W-:Y:S01]  /*05c0*/  I2FP.F32.U32 R25, R4 ;  /* 0x0000000400197245 */ /* 0x000fe20000201000 */
[----:B------:R-:W-:Y:S02]  /*05d0*/  UIADD3 UR6, UPT, UPT, UR6, 0x8, URZ ;  /* 0x0000000806067890 */ /* 0x000fe4000fffe0ff */
[----:B------:R-:W-:Y:S02]  /*05e0*/  FFMA R14, R11, R15, R14 ;  /* 0x0000000f0b0e7223 */ /* 0x000fe4000000000e */
[----:B------:R-:W-:Y:S02]  /*05f0*/  UISETP.NE.AND UP0, UPT, UR6, URZ, UPT ;  /* 0x000000ff0600728c */ /* 0x000fe4000bf05270 */
[----:B------:R-:W-:Y:S01]  /*0600*/  FFMA R9, R25, R9, R14 ;  /* 0x0000000919097223 */ /* 0x000fe2000000000e */
[----:B0-----:R-:W-:Y:S01]  /*0610*/  IADD3 R2, P0, PT, R2, 0x20, RZ ;  /* 0x0000002002027810 */ /* 0x001fe20007f1e0ff */
[----:B------:R-:W-:-:S04]  /*0620*/  IMAD R16, R23, 0x8, R16 ;  /* 0x0000000817107824 */ /* 0x000fc800078e0210 */
[----:B------:R-:W-:Y:S01]  /*0630*/  IMAD.X R3, RZ, RZ, R3, P0 ;  /* 0x000000ffff037224 */ /* 0x000fe200000e0603 */
[----:B--2---:R-:W-:Y:S02]  /*0640*/  I2FP.F32.U32 R10, R10 ;  /* 0x0000000a000a7245 */ /* 0x004fe40000201000 */
[----:B---3--:R-:W-:-:S03]  /*0650*/  I2FP.F32.U32 R7, R12 ;  /* 0x0000000c00077245 */ /* 0x008fc60000201000 */
[----:B------:R-:W-:Y:S01]  /*0660*/  FFMA R10, R10, R22, R9 ;  /* 0x000000160a0a7223 */ /* 0x000fe20000000009 */
[----:B------:R-:W-:-:S03]  /*0670*/  I2FP.F32.U32 R6, R6 ;  /* 0x0000000600067245 */ /* 0x000fc60000201000 */
[----:B------:R-:W-:-:S04]  /*0680*/  FFMA R5, R7, R5, R10 ;  /* 0x0000000507057223 */ /* 0x000fc8000000000a */
[----:B------:R-:W-:Y:S01]  /*0690*/  FFMA R13, R6, R28, R5 ;  /* 0x0000001c060d7223 */ /* 0x000fe20000000005 */
[----:B------:R-:W-:Y:S06]  /*06a0*/  BRA.U UP0, `(.L_x_2) ;  /* 0xfffffffd00287547 */ /* 0x000fec000b83ffff */
[----:B------:R-:W-:-:S07]  /*06b0*/  IMAD.U32 R10, RZ, RZ, UR11 ;  /* 0x0000000bff0a7e24 */ /* 0x000fce000f8e00ff */
.L_x_1:
[----:B------:R-:W-:-:S09]  /*06c0*/  UISETP.NE.AND UP0, UPT, UR9, URZ, UPT ;  /* 0x000000ff0900728c */ /* 0x000fd2000bf05270 */
[----:B------:R-:W-:Y:S05]  /*06d0*/  BRA.U !UP0, `(.L_x_3) ;  /* 0x0000000508547547 */ /* 0x000fea000b800000 */
[----:B------:R-:W-:Y:S02]  /*06e0*/  UIADD3 UR6, UPT, UPT, UR9, -0x1, URZ ;  /* 0xffffffff09067890 */ /* 0x000fe4000fffe0ff */
[----:B------:R-:W-:Y:S02]  /*06f0*/  UISETP.NE.AND UP1, UPT, UR10, URZ, UPT ;  /* 0x000000ff0a00728c */ /* 0x000fe4000bf25270 */
[----:B------:R-:W-:-:S09]  /*0700*/  UISETP.GE.U32.AND UP0, UPT, UR6, 0x3, UPT ;  /* 0x000000030600788c */ /* 0x000fd2000bf06070 */
[----:B------:R-:W-:Y:S05]  /*0710*/  BRA.U !UP0, `(.L_x_4) ;  /* 0x0000000108947547 */ /* 0x000fea000b800000 */
[----:B------:R-:W1:Y:S01]  /*0720*/  LDCU UR6, c[0x0][0x388] ;  /* 0x00007100ff0677ac */ /* 0x000e620008000800 */
[----:B------:R-:W2:Y:S01]  /*0730*/  LDC.64 R6, c[0x0][0x390] ;  /* 0x0000e400ff067b82 */ /* 0x000ea20000000a00 */
[----:B------:R-:W-:Y:S01]  /*0740*/  IADD3 R5, PT, PT, R19, R10, RZ ;  /* 0x0000000a13057210 */ /* 0x000fe20007ffe0ff */
[----:B------:R-:W3:Y:S06]  /*0750*/  LDCU.64 UR18, c[0x0][0x380] ;  /* 0x00007000ff1277ac */ /* 0x000eec0008000a00 */
[----:B------:R-:W4:Y:S01]  /*0760*/  LDC.64 R2, c[0x0][0x390] ;  /* 0x0000e400ff027b82 */ /* 0x000f220000000a00 */
[----:B-1----:R-:W-:-:S05]  /*0770*/  IMAD R5, R5, UR6, R20 ;  /* 0x0000000605057c24 */ /* 0x002fca000f8e0214 */
[----:B---3--:R-:W-:-:S04]  /*0780*/  IADD3 R22, P0, PT, R5, UR18, RZ ;  /* 0x0000001205167c10 */ /* 0x008fc8000ff1e0ff */
[----:B------:R-:W-:Y:S01]  /*0790*/  LEA.HI.X.SX32 R23, R5, UR19, 0x1, P0 ;  /* 0x0000001305177c11 */ /* 0x000fe200080f0eff */
[----:B------:R-:W-:Y:S01]  /*07a0*/  VIADD R5, R10, UR17 ;  /* 0x000000110a057c36 */ /* 0x000fe20008000000 */
[----:B------:R-:W-:Y:S02]  /*07b0*/  IADD3 R8, P0, PT, R22, UR6, RZ ;  /* 0x0000000616087c10 */ /* 0x000fe4000ff1e0ff */
[----:B------:R-:W-:Y:S01]  /*07c0*/  IADD3 R12, P1, PT, R10, UR17, RZ ;  /* 0x000000110a0c7c10 */ /* 0x000fe2000ff3e0ff */
[----:B0-----:R-:W3:Y:S01]  /*07d0*/  LDG.E.U8.CONSTANT R11, desc[UR12][R22.64] ;  /* 0x0000000c160b7981 */ /* 0x001ee2000c1e9100 */
[----:B--2---:R-:W-:-:S04]  /*07e0*/  IMAD.WIDE.U32 R6, R5, 0x4, R6 ;  /* 0x0000000405067825 */ /* 0x004fc800078e0006 */
[C---:B------:R-:W-:Y:S01]  /*07f0*/  IMAD.X R9, R21.reuse, 0x1, R23, P0 ;  /* 0x0000000115097824 */ /* 0x040fe200000e0617 */
[----:B------:R-:W-:Y:S01]  /*0800*/  IADD3 R4, P0, PT, R8, UR6, RZ ;  /* 0x0000000608047c10 */ /* 0x000fe2000ff1e0ff */
[----:B------:R-:W-:Y:S01]  /*0810*/  IMAD.X R15, RZ, RZ, RZ, P1 ;  /* 0x000000ffff0f7224 */ /* 0x000fe200008e06ff */
[----:B----4-:R-:W-:Y:S01]  /*0820*/  LEA R2, P1, R12, R2, 0x2 ;  /* 0x000000020c027211 */ /* 0x010fe200078210ff */
[----:B------:R-:W2:Y:S02]  /*0830*/  LDG.E.CONSTANT R6, desc[UR12][R6.64] ;  /* 0x0000000c06067981 */ /* 0x000ea4000c1e9900 */
[C---:B------:R-:W-:Y:S01]  /*0840*/  IMAD.X R5, R21.reuse, 0x1, R9, P0 ;  /* 0x0000000115057824 */ /* 0x040fe200000e0609 */
[----:B------:R-:W-:Y:S01]  /*0850*/  IADD3 R14, P0, PT, R4, UR6, RZ ;  /* 0x00000006040e7c10 */ /* 0x000fe2000ff1e0ff */
[----:B------:R-:W4:Y:S01]  /*0860*/  LDG.E.U8.CONSTANT R8, desc[UR12][R8.64] ;  /* 0x0000000c08087981 */ /* 0x000f22000c1e9100 */
[----:B------:R-:W-:Y:S02]  /*0870*/  LEA.HI.X R3, R12, R3, R15, 0x2, P1 ;  /* 0x000000030c037211 */ /* 0x000fe400008f140f */
[----:B------:R-:W-:Y:S01]  /*0880*/  IADD3.X R15, PT, PT, R21, R5, RZ, P0, !PT ;  /* 0x00000005150f7210 */ /* 0x000fe200007fe4ff */
[----:B------:R-:W5:Y:S04]  /*0890*/  LDG.E.U8.CONSTANT R4, desc[UR12][R4.64] ;  /* 0x0000000c04047981 */ /* 0x000f68000c1e9100 */
[----:B------:R-:W5:Y:S04]  /*08a0*/  LDG.E.CONSTANT R16, desc[UR12][R2.64+0x4] ;  /* 0x0000040c02107981 */ /* 0x000f68000c1e9900 */
[----:B------:R-:W5:Y:S04]  /*08b0*/  LDG.E.U8.CONSTANT R14, desc[UR12][R14.64] ;  /* 0x0000000c0e0e7981 */ /* 0x000f68000c1e9100 */
[----:B------:R-:W5:Y:S04]  /*08c0*/  LDG.E.CONSTANT R22, desc[UR12][R2.64+0x8] ;  /* 0x0000080c02167981 */ /* 0x000f68000c1e9900 */
[----:B------:R-:W5:Y:S01]  /*08d0*/  LDG.E.CONSTANT R23, desc[UR12][R2.64+0xc] ;  /* 0x00000c0c02177981 */ /* 0x000f62000c1e9900 */
[----:B------:R-:W-:Y:S01]  /*08e0*/  VIADD R10, R10, 0x4 ;  /* 0x000000040a0a7836 */ /* 0x000fe20000000000 */
[----:B---3--:R-:W-:-:S05]  /*08f0*/  I2FP.F32.U32 R12, R11 ;  /* 0x0000000b000c7245 */ /* 0x008fca0000201000 */
[----:B--2---:R-:W-:Y:S01]  /*0900*/  FFMA R12, R12, R6, R13 ;  /* 0x000000060c0c7223 */ /* 0x004fe2000000000d */
[----:B----4-:R-:W-:Y:S02]  /*0910*/  I2FP.F32.U32 R9, R8 ;  /* 0x0000000800097245 */ /* 0x010fe40000201000 */
[----:B-----5:R-:W-:-:S03]  /*0920*/  I2FP.F32.U32 R8, R4 ;  /* 0x0000000400087245 */ /* 0x020fc60000201000 */
[----:B------:R-:W-:Y:S01]  /*0930*/  FFMA R9, R9, R16, R12 ;  /* 0x0000001009097223 */ /* 0x000fe2000000000c */
[----:B------:R-:W-:-:S03]  /*0940*/  I2FP.F32.U32 R13, R14 ;  /* 0x0000000e000d7245 */ /* 0x000fc60000201000 */
[----:B------:R-:W-:-:S04]  /*0950*/  FFMA R8, R8, R22, R9 ;  /* 0x0000001608087223 */ /* 0x000fc80000000009 */
[----:B------:R-:W-:-:S07]  /*0960*/  FFMA R13, R13, R23, R8 ;  /* 0x000000170d0d7223 */ /* 0x000fce0000000008 */
.L_x_4:
[----:B------:R-:W-:Y:S05]  /*0970*/  BRA.U !UP1, `(.L_x_3) ;  /* 0x0000000109ac7547 */ /* 0x000fea000b800000 */
[----:B------:R-:W-:Y:S02]  /*0980*/  UISETP.NE.AND UP0, UPT, UR10, 0x1, UPT ;  /* 0x000000010a00788c */ /* 0x000fe4000bf05270 */
[----:B------:R-:W-:-:S04]  /*0990*/  ULOP3.LUT UR6, UR20, 0x1, URZ, 0xc0, !UPT ;  /* 0x0000000114067892 */ /* 0x000fc8000f8ec0ff */
[----:B------:R-:W-:-:S03]  /*09a0*/  UISETP.NE.U32.AND UP1, UPT, UR6, 0x1, UPT ;  /* 0x000000010600788c */ /* 0x000fc6000bf25070 */
[----:B------:R-:W-:Y:S08]  /*09b0*/  BRA.U !UP0, `(.L_x_5) ;  /* 0x0000000108647547 */ /* 0x000ff0000b800000 */
[----:B------:R-:W1:Y:S01]  /*09c0*/  LDCU UR6, c[0x0][0x388] ;  /* 0x00007100ff0677ac */ /* 0x000e620008000800 */
[----:B------:R-:W2:Y:S01]  /*09d0*/  LDC.64 R6, c[0x0][0x390] ;  /* 0x0000e400ff067b82 */ /* 0x000ea20000000a00 */
[----:B------:R-:W-:Y:S01]  /*09e0*/  IMAD.IADD R5, R19, 0x1, R10 ;  /* 0x0000000113057824 */ /* 0x000fe200078e020a */
[C---:B------:R-:W-:Y:S01]  /*09f0*/  IADD3 R12, P0, PT, R10.reuse, UR17, RZ ;  /* 0x000000110a0c7c10 */ /* 0x040fe2000ff1e0ff */
[----:B------:R-:W3:Y:S01]  /*0a00*/  LDCU.64 UR18, c[0x0][0x380] ;  /* 0x00007000ff1277ac */ /* 0x000ee20008000a00 */
[----:B------:R-:W-:-:S03]  /*0a10*/  VIADD R11, R10, UR17 ;  /* 0x000000110a0b7c36 */ /* 0x000fc60008000000 */
[----:B------:R-:W-:Y:S01]  /*0a20*/  IMAD.X R14, RZ, RZ, RZ, P0 ;  /* 0x000000ffff0e7224 */ /* 0x000fe200000e06ff */
[----:B------:R-:W4:Y:S01]  /*0a30*/  LDC.64 R2, c[0x0][0x390] ;  /* 0x0000e400ff027b82 */ /* 0x000f220000000a00 */
[----:B-1----:R-:W-:-:S05]  /*0a40*/  IMAD R5, R5, UR6, R20 ;  /* 0x0000000605057c24 */ /* 0x002fca000f8e0214 */
[----:B---3--:R-:W-:-:S04]  /*0a50*/  IADD3 R8, P1, PT, R5, UR18, RZ ;  /* 0x0000001205087c10 */ /* 0x008fc8000ff3e0ff */
[----:B------:R-:W-:Y:S02]  /*0a60*/  LEA.HI.X.SX32 R9, R5, UR19, 0x1, P1 ;  /* 0x0000001305097c11 */ /* 0x000fe400088f0eff */
[----:B------:R-:W-:Y:S01]  /*0a70*/  IADD3 R4, P1, PT, R8, UR6, RZ ;  /* 0x0000000608047c10 */ /* 0x000fe2000ff3e0ff */
[----:B--2---:R-:W-:Y:S02]  /*0a80*/  IMAD.WIDE.U32 R6, R11, 0x4, R6 ;  /* 0x000000040b067825 */ /* 0x004fe400078e0006 */
[----:B0-----:R-:W2:Y:S01]  /*0a90*/  LDG.E.U8.CONSTANT R8, desc[UR12][R8.64] ;  /* 0x0000000c08087981 */ /* 0x001ea2000c1e9100 */
[----:B------:R-:W-:Y:S02]  /*0aa0*/  IADD3.X R5, PT, PT, R21, R9, RZ, P1, !PT ;  /* 0x0000000915057210 */ /* 0x000fe40000ffe4ff */
[C---:B----4-:R-:W-:Y:S01]  /*0ab0*/  LEA R2, P0, R12.reuse, R2, 0x2 ;  /* 0x000000020c027211 */ /* 0x050fe200078010ff */
[----:B------:R-:W3:Y:S03]  /*0ac0*/  LDG.E.CONSTANT R6, desc[UR12][R6.64] ;  /* 0x0000000c06067981 */ /* 0x000ee6000c1e9900 */
[----:B------:R-:W-:Y:S01]  /*0ad0*/  LEA.HI.X R3, R12, R3, R14, 0x2, P0 ;  /* 0x000000030c037211 */ /* 0x000fe200000f140e */
[----:B------:R-:W4:Y:S04]  /*0ae0*/  LDG.E.U8.CONSTANT R4, desc[UR12][R4.64] ;  /* 0x0000000c04047981 */ /* 0x000f28000c1e9100 */
[----:B------:R-:W5:Y:S01]  /*0af0*/  LDG.E.CONSTANT R2, desc[UR12][R2.64+0x4] ;  /* 0x0000040c02027981 */ /* 0x000f62000c1e9900 */
[----:B------:R-:W-:Y:S01]  /*0b00*/  VIADD R10, R10, 0x2 ;  /* 0x000000020a0a7836 */ /* 0x000fe20000000000 */
[----:B--2---:R-:W-:-:S05]  /*0b10*/  I2FP.F32.U32 R12, R8 ;  /* 0x00000008000c7245 */ /* 0x004fca0000201000 */
[----:B---3--:R-:W-:Y:S01]  /*0b20*/  FFMA R12, R12, R6, R13 ;  /* 0x000000060c0c7223 */ /* 0x008fe2000000000d */
[----:B----4-:R-:W-:-:S05]  /*0b30*/  I2FP.F32.U32 R11, R4 ;  /* 0x00000004000b7245 */ /* 0x010fca0000201000 */
[----:B-----5:R-:W-:-:S07]  /*0b40*/  FFMA R13, R11, R2, R12 ;  /* 0x000000020b0d7223 */ /* 0x020fce000000000c */
.L_x_5:
[----:B------:R-:W-:Y:S05]  /*0b50*/  BRA.U UP1, `(.L_x_3) ;  /* 0x0000000101347547 */ /* 0x000fea000b800000 */
[----:B------:R-:W1:Y:S01]  /*0b60*/  LDCU UR6, c[0x0][0x388] ;  /* 0x00007100ff0677ac */ /* 0x000e620008000800 */
[----:B------:R-:W2:Y:S01]  /*0b70*/  LDC.64 R2, c[0x0][0x390] ;  /* 0x0000e400ff027b82 */ /* 0x000ea20000000a00 */
[----:B------:R-:W-:Y:S01]  /*0b80*/  IMAD.IADD R5, R19, 0x1, R10 ;  /* 0x0000000113057824 */ /* 0x000fe200078e020a */
[----:B------:R-:W3:Y:S01]  /*0b90*/  LDCU.64 UR18, c[0x0][0x380] ;  /* 0x00007000ff1277ac */ /* 0x000ee20008000a00 */
[----:B------:R-:W-:Y:S02]  /*0ba0*/  VIADD R7, R10, UR17 ;  /* 0x000000110a077c36 */ /* 0x000fe40008000000 */
[----:B-1----:R-:W-:-:S05]  /*0bb0*/  IMAD R5, R5, UR6, R20 ;  /* 0x0000000605057c24 */ /* 0x002fca000f8e0214 */
[----:B---3--:R-:W-:Y:S01]  /*0bc0*/  IADD3 R4, P0, PT, R5, UR18, RZ ;  /* 0x0000001205047c10 */ /* 0x008fe2000ff1e0ff */
[----:B--2---:R-:W-:-:S03]  /*0bd0*/  IMAD.WIDE.U32 R2, R7, 0x4, R2 ;  /* 0x0000000407027825 */ /* 0x004fc600078e0002 */
[----:B------:R-:W-:-:S03]  /*0be0*/  LEA.HI.X.SX32 R5, R5, UR19, 0x1, P0 ;  /* 0x0000001305057c11 */ /* 0x000fc600080f0eff */
[----:B0-----:R-:W2:Y:S04]  /*0bf0*/  LDG.E.CONSTANT R2, desc[UR12][R2.64] ;  /* 0x0000000c02027981 */ /* 0x001ea8000c1e9900 */
[----:B------:R-:W3:Y:S02]  /*0c00*/  LDG.E.U8.CONSTANT R4, desc[UR12][R4.64] ;  /* 0x0000000c04047981 */ /* 0x000ee4000c1e9100 */
[----:B---3--:R-:W-:-:S05]  /*0c10*/  I2FP.F32.U32 R6, R4 ;  /* 0x0000000400067245 */ /* 0x008fca0000201000 */
[----:B--2---:R-:W-:-:S07]  /*0c20*/  FFMA R13, R6, R2, R13 ;  /* 0x00000002060d7223 */ /* 0x004fce000000000d */
.L_x_3:
[----:B------:R-:W-:-:S04]  /*0c30*/  UIADD3 UR4, UPT, UPT, UR4, 0x1, URZ ;  /* 0x0000000104047890 */ /* 0x000fc8000fffe0ff */
[----:B------:R-:W-:-:S09]  /*0c40*/  UISETP.NE.AND UP0, UPT, UR4, UR20, UPT ;  /* 0x000000140400728c */ /* 0x000fd2000bf05270 */
[----:B------:R-:W-:Y:S05]  /*0c50*/  BRA.U UP0, `(.L_x_6) ;  /* 0xfffffff500787547 */ /* 0x000fea000b83ffff */
.L_x_0:
[----:B------:R-:W1:Y:S01]  /*0c60*/  LDCU UR4, c[0x0][0x388] ;  /* 0x00007100ff0477ac */ /* 0x000e620008000800 */
[----:B------:R-:W-:Y:S01]  /*0c70*/  FMNMX R13, RZ, R13, !PT ;  /* 0x0000000dff0d7209 */ /* 0x000fe20007800000 */
[----:B------:R-:W2:Y:S03]  /*0c80*/  LDCU.64 UR6, c[0x0][0x3a0] ;  /* 0x00007400ff0677ac */ /* 0x000ea60008000a00 */
[----:B------:R-:W-:-:S06]  /*0c90*/  FMNMX R13, R13, 255, PT ;  /* 0x437f00000d0d7809 */ /* 0x000fcc0003800000 */
[----:B------:R-:W0:Y:S01]  /*0ca0*/  F2I.U32.TRUNC.NTZ R13, R13 ;  /* 0x0000000d000d7305 */ /* 0x000e22000020f000 */
[----:B-1----:R-:W-:-:S05]  /*0cb0*/  IMAD R0, R17, UR4, R0 ;  /* 0x0000000411007c24 */ /* 0x002fca000f8e0200 */
[----:B--2---:R-:W-:-:S04]  /*0cc0*/  IADD3 R2, P0, PT, R0, UR6, RZ ;  /* 0x0000000600027c10 */ /* 0x004fc8000ff1e0ff */
[----:B------:R-:W-:-:S05]  /*0cd0*/  LEA.HI.X.SX32 R3, R0, UR7, 0x1, P0 ;  /* 0x0000000700037c11 */ /* 0x000fca00080f0eff */
[----:B0-----:R-:W-:Y:S01]  /*0ce0*/  STG.E.U8 desc[UR12][R2.64], R13 ;  /* 0x0000000d02007986 */ /* 0x001fe2000c10110c */
[----:B------:R-:W-:Y:S05]  /*0cf0*/  EXIT ;  /* 0x000000000000794d */ /* 0x000fea0003800000 */
.L_x_7:
[----:B------:R-:W-:-:S00]  /*0d00*/  BRA `(.L_x_7) ;  /* 0xfffffffc00fc7947 */ /* 0x000fc0000383ffff */
[----:B------:R-:W-:-:S00]  /*0d10*/  NOP ;  /* 0x0000000000007918 */ /* 0x000fc00000000000 */
        /* <DEDUP_REMOVED lines=14> */
.L_x_8:


//--------------------- .nv.shared.reserved.0     --------------------------
	.section	.nv.shared.reserved.0,"aw",@nobits
	.weak		__nv_reservedSMEM_offset_0_alias
	.size		__nv_reservedSMEM_offset_0_alias, 0, 64
	.other		__nv_reservedSMEM_offset_0_alias,@"STO_CUDA_RESERVED_SHARED STV_DEFAULT"
__nv_reservedSMEM_offset_0_alias:
	.zero		0
	.zero		64


//--------------------- .nv.constant0.convolution_general --------------------------
	.section	.nv.constant0.convolution_general,"a",@progbits
	.sectionflags	@""
	.align	4
.nv.constant0.convolution_general:
	.zero		936


//--------------------- SYMBOLS --------------------------

	.type		.nv.reservedSmem.offset0,@object
	.size		.nv.reservedSmem.offset0,0x4
